//
// Generated by NVIDIA NVVM Compiler
//
// Compiler Build ID: CL-36424714
// Cuda compilation tools, release 13.0, V13.0.88
// Based on NVVM 20.0.0
//

.version 9.0
.target sm_100
.address_size 64

	// .globl	_Z3addmPfS_

.visible .entry _Z3addmPfS_(
	.param .u64 _Z3addmPfS__param_0,
	.param .u64 .ptr .align 1 _Z3addmPfS__param_1,
	.param .u64 .ptr .align 1 _Z3addmPfS__param_2
)
{
	.reg .pred 	%p<10>;
	.reg .b32 	%f<88>;
	.reg .b64 	%rd<48>;

	ld.param.u64 	%rd28, [_Z3addmPfS__param_0];
	ld.param.u64 	%rd29, [_Z3addmPfS__param_1];
	ld.param.u64 	%rd30, [_Z3addmPfS__param_2];
	cvta.to.global.u64 	%rd1, %rd30;
	cvta.to.global.u64 	%rd2, %rd29;
	setp.eq.s64 	%p1, %rd28, 0;
	@%p1 bra 	$L__BB0_13;
	and.b64  	%rd3, %rd28, 15;
	setp.lt.u64 	%p2, %rd28, 16;
	mov.b64 	%rd43, 0;
	@%p2 bra 	$L__BB0_4;
	and.b64  	%rd43, %rd28, -16;
	add.s64 	%rd40, %rd2, 32;
	add.s64 	%rd39, %rd1, 32;
	mov.u64 	%rd41, %rd43;
$L__BB0_3:
	.pragma "nounroll";
	ld.global.f32 	%f1, [%rd40+-32];
	ld.global.f32 	%f2, [%rd39+-32];
	add.f32 	%f3, %f1, %f2;
	st.global.f32 	[%rd39+-32], %f3;
	ld.global.f32 	%f4, [%rd40+-28];
	ld.global.f32 	%f5, [%rd39+-28];
	add.f32 	%f6, %f4, %f5;
	st.global.f32 	[%rd39+-28], %f6;
	ld.global.f32 	%f7, [%rd40+-24];
	ld.global.f32 	%f8, [%rd39+-24];
	add.f32 	%f9, %f7, %f8;
	st.global.f32 	[%rd39+-24], %f9;
	ld.global.f32 	%f10, [%rd40+-20];
	ld.global.f32 	%f11, [%rd39+-20];
	add.f32 	%f12, %f10, %f11;
	st.global.f32 	[%rd39+-20], %f12;
	ld.global.f32 	%f13, [%rd40+-16];
	ld.global.f32 	%f14, [%rd39+-16];
	add.f32 	%f15, %f13, %f14;
	st.global.f32 	[%rd39+-16], %f15;
	ld.global.f32 	%f16, [%rd40+-12];
	ld.global.f32 	%f17, [%rd39+-12];
	add.f32 	%f18, %f16, %f17;
	st.global.f32 	[%rd39+-12], %f18;
	ld.global.f32 	%f19, [%rd40+-8];
	ld.global.f32 	%f20, [%rd39+-8];
	add.f32 	%f21, %f19, %f20;
	st.global.f32 	[%rd39+-8], %f21;
	ld.global.f32 	%f22, [%rd40+-4];
	ld.global.f32 	%f23, [%rd39+-4];
	add.f32 	%f24, %f22, %f23;
	st.global.f32 	[%rd39+-4], %f24;
	ld.global.f32 	%f25, [%rd40];
	ld.global.f32 	%f26, [%rd39];
	add.f32 	%f27, %f25, %f26;
	st.global.f32 	[%rd39], %f27;
	ld.global.f32 	%f28, [%rd40+4];
	ld.global.f32 	%f29, [%rd39+4];
	add.f32 	%f30, %f28, %f29;
	st.global.f32 	[%rd39+4], %f30;
	ld.global.f32 	%f31, [%rd40+8];
	ld.global.f32 	%f32, [%rd39+8];
	add.f32 	%f33, %f31, %f32;
	st.global.f32 	[%rd39+8], %f33;
	ld.global.f32 	%f34, [%rd40+12];
	ld.global.f32 	%f35, [%rd39+12];
	add.f32 	%f36, %f34, %f35;
	st.global.f32 	[%rd39+12], %f36;
	ld.global.f32 	%f37, [%rd40+16];
	ld.global.f32 	%f38, [%rd39+16];
	add.f32 	%f39, %f37, %f38;
	st.global.f32 	[%rd39+16], %f39;
	ld.global.f32 	%f40, [%rd40+20];
	ld.global.f32 	%f41, [%rd39+20];
	add.f32 	%f42, %f40, %f41;
	st.global.f32 	[%rd39+20], %f42;
	ld.global.f32 	%f43, [%rd40+24];
	ld.global.f32 	%f44, [%rd39+24];
	add.f32 	%f45, %f43, %f44;
	st.global.f32 	[%rd39+24], %f45;
	ld.global.f32 	%f46, [%rd40+28];
	ld.global.f32 	%f47, [%rd39+28];
	add.f32 	%f48, %f46, %f47;
	st.global.f32 	[%rd39+28], %f48;
	add.s64 	%rd41, %rd41, -16;
	add.s64 	%rd40, %rd40, 64;
	add.s64 	%rd39, %rd39, 64;
	setp.ne.s64 	%p3, %rd41, 0;
	@%p3 bra 	$L__BB0_3;
$L__BB0_4:
	setp.eq.s64 	%p4, %rd3, 0;
	@%p4 bra 	$L__BB0_13;
	and.b64  	%rd14, %rd28, 7;
	setp.lt.u64 	%p5, %rd3, 8;
	@%p5 bra 	$L__BB0_7;
	shl.b64 	%rd32, %rd43, 2;
	add.s64 	%rd33, %rd2, %rd32;
	ld.global.f32 	%f49, [%rd33];
	add.s64 	%rd34, %rd1, %rd32;
	ld.global.f32 	%f50, [%rd34];
	add.f32 	%f51, %f49, %f50;
	st.global.f32 	[%rd34], %f51;
	ld.global.f32 	%f52, [%rd33+4];
	ld.global.f32 	%f53, [%rd34+4];
	add.f32 	%f54, %f52, %f53;
	st.global.f32 	[%rd34+4], %f54;
	ld.global.f32 	%f55, [%rd33+8];
	ld.global.f32 	%f56, [%rd34+8];
	add.f32 	%f57, %f55, %f56;
	st.global.f32 	[%rd34+8], %f57;
	ld.global.f32 	%f58, [%rd33+12];
	ld.global.f32 	%f59, [%rd34+12];
	add.f32 	%f60, %f58, %f59;
	st.global.f32 	[%rd34+12], %f60;
	ld.global.f32 	%f61, [%rd33+16];
	ld.global.f32 	%f62, [%rd34+16];
	add.f32 	%f63, %f61, %f62;
	st.global.f32 	[%rd34+16], %f63;
	ld.global.f32 	%f64, [%rd33+20];
	ld.global.f32 	%f65, [%rd34+20];
	add.f32 	%f66, %f64, %f65;
	st.global.f32 	[%rd34+20], %f66;
	ld.global.f32 	%f67, [%rd33+24];
	ld.global.f32 	%f68, [%rd34+24];
	add.f32 	%f69, %f67, %f68;
	st.global.f32 	[%rd34+24], %f69;
	ld.global.f32 	%f70, [%rd33+28];
	ld.global.f32 	%f71, [%rd34+28];
	add.f32 	%f72, %f70, %f71;
	st.global.f32 	[%rd34+28], %f72;
	add.s64 	%rd43, %rd43, 8;
$L__BB0_7:
	setp.eq.s64 	%p6, %rd14, 0;
	@%p6 bra 	$L__BB0_13;
	and.b64  	%rd45, %rd28, 3;
	setp.lt.u64 	%p7, %rd14, 4;
	@%p7 bra 	$L__BB0_10;
	shl.b64 	%rd35, %rd43, 2;
	add.s64 	%rd36, %rd2, %rd35;
	ld.global.f32 	%f73, [%rd36];
	add.s64 	%rd37, %rd1, %rd35;
	ld.global.f32 	%f74, [%rd37];
	add.f32 	%f75, %f73, %f74;
	st.global.f32 	[%rd37], %f75;
	ld.global.f32 	%f76, [%rd36+4];
	ld.global.f32 	%f77, [%rd37+4];
	add.f32 	%f78, %f76, %f77;
	st.global.f32 	[%rd37+4], %f78;
	ld.global.f32 	%f79, [%rd36+8];
	ld.global.f32 	%f80, [%rd37+8];
	add.f32 	%f81, %f79, %f80;
	st.global.f32 	[%rd37+8], %f81;
	ld.global.f32 	%f82, [%rd36+12];
	ld.global.f32 	%f83, [%rd37+12];
	add.f32 	%f84, %f82, %f83;
	st.global.f32 	[%rd37+12], %f84;
	add.s64 	%rd43, %rd43, 4;
$L__BB0_10:
	setp.eq.s64 	%p8, %rd45, 0;
	@%p8 bra 	$L__BB0_13;
	shl.b64 	%rd38, %rd43, 2;
	add.s64 	%rd47, %rd1, %rd38;
	add.s64 	%rd46, %rd2, %rd38;
$L__BB0_12:
	.pragma "nounroll";
	ld.global.f32 	%f85, [%rd46];
	ld.global.f32 	%f86, [%rd47];
	add.f32 	%f87, %f85, %f86;
	st.global.f32 	[%rd47], %f87;
	add.s64 	%rd47, %rd47, 4;
	add.s64 	%rd46, %rd46, 4;
	add.s64 	%rd45, %rd45, -1;
	setp.ne.s64 	%p9, %rd45, 0;
	@%p9 bra 	$L__BB0_12;
$L__BB0_13:
	ret;

}


// ===== COMPILED SASS (sm_100) =====

	.target	sm_100

	.elftype	@"ET_EXEC"


//--------------------- .note.nv.tkinfo           --------------------------
	.section	.note.nv.tkinfo,"",@"SHT_NOTE"
	.sectionflags	@"SHF_NOTE_NV_TKINFO"
	.tkinfo
        /*0018*/ 	.word	0x00000002
        /*0030*/ 	.string	""
        /*0030*/ 	.string	"ptxas"
        /*0030*/ 	.string	"Cuda compilation tools, release 13.0, V13.0.88"
        /*0030*/ 	.string	"Build cuda_13.0.r13.0/compiler.36424714_0"
        /*0030*/ 	.string	"-arch sm_100 -m 64 "



//--------------------- .note.nv.cuinfo           --------------------------
	.section	.note.nv.cuinfo,"",@"SHT_NOTE"
	.sectionflags	@"SHF_NOTE_NV_CUINFO"
        /*0018*/ 	.short	0x0002
        /*001a*/ 	.short	0x0064
        /*001c*/ 	.short	0x0082
	.zero		2


//--------------------- .nv.info                  --------------------------
	.section	.nv.info,"",@"SHT_CUDA_INFO"
	.align	4


	//----- nvinfo : EIATTR_REGCOUNT
	.align		4
        /*0000*/ 	.byte	0x04, 0x2f
        /*0002*/ 	.short	(.L_1 - .L_0)
	.align		4
.L_0:
        /*0004*/ 	.word	index@(_Z3addmPfS_)
        /*0008*/ 	.word	0x00000010


	//----- nvinfo : EIATTR_FRAME_SIZE
	.align		4
.L_1:
        /*000c*/ 	.byte	0x04, 0x11
        /*000e*/ 	.short	(.L_3 - .L_2)
	.align		4
.L_2:
        /*0010*/ 	.word	index@(_Z3addmPfS_)
        /*0014*/ 	.word	0x00000000


	//----- nvinfo : EIATTR_MIN_STACK_SIZE
	.align		4
.L_3:
        /*0018*/ 	.byte	0x04, 0x12
        /*001a*/ 	.short	(.L_5 - .L_4)
	.align		4
.L_4:
        /*001c*/ 	.word	index@(_Z3addmPfS_)
        /*0020*/ 	.word	0x00000000
.L_5:


//--------------------- .nv.compat                --------------------------
	.section	.nv.compat,"",@"SHT_CUDA_COMPAT_INFO"
	.align	4
        /*0000*/ 	.byte	0x02, 0x09, 0x00, 0x00, 0x02, 0x02, 0x01, 0x00, 0x02, 0x05, 0x05, 0x00, 0x03, 0x07, 0x01, 0x01
        /*0010*/ 	.byte	0x02, 0x03, 0x00, 0x00, 0x02, 0x06, 0x01, 0x00, 0x04, 0x0b, 0x08, 0x00, 0x09, 0x00, 0x00, 0x00
        /*0020*/ 	.byte	0x00, 0x00, 0x00, 0x00


//--------------------- .nv.info._Z3addmPfS_      --------------------------
	.section	.nv.info._Z3addmPfS_,"",@"SHT_CUDA_INFO"
	.sectionflags	@""
	.align	4


	//----- nvinfo : EIATTR_CUDA_API_VERSION
	.align		4
        /*0000*/ 	.byte	0x04, 0x37
        /*0002*/ 	.short	(.L_7 - .L_6)
.L_6:
        /*0004*/ 	.word	0x00000082


	//----- nvinfo : EIATTR_KPARAM_INFO
	.align		4
.L_7:
        /*0008*/ 	.byte	0x04, 0x17
        /*000a*/ 	.short	(.L_9 - .L_8)
.L_8:
        /*000c*/ 	.word	0x00000000
        /*0010*/ 	.short	0x0002
        /*0012*/ 	.short	0x0010
        /*0014*/ 	.byte	0x00, 0xf5, 0x21, 0x00


	//----- nvinfo : EIATTR_KPARAM_INFO
	.align		4
.L_9:
        /*0018*/ 	.byte	0x04, 0x17
        /*001a*/ 	.short	(.L_11 - .L_10)
.L_10:
        /*001c*/ 	.word	0x00000000
        /*0020*/ 	.short	0x0001
        /*0022*/ 	.short	0x0008
        /*0024*/ 	.byte	0x00, 0xf5, 0x21, 0x00


	//----- nvinfo : EIATTR_KPARAM_INFO
	.align		4
.L_11:
        /*0028*/ 	.byte	0x04, 0x17
        /*002a*/ 	.short	(.L_13 - .L_12)
.L_12:
        /*002c*/ 	.word	0x00000000
        /*0030*/ 	.short	0x0000
        /*0032*/ 	.short	0x0000
        /*0034*/ 	.byte	0x00, 0xf0, 0x21, 0x00


	//----- nvinfo : EIATTR_SPARSE_MMA_MASK
	.align		4
.L_13:
        /*0038*/ 	.byte	0x03, 0x50
        /*003a*/ 	.short	0x0000


	//----- nvinfo : EIATTR_MAXREG_COUNT
	.align		4
        /*003c*/ 	.byte	0x03, 0x1b
        /*003e*/ 	.short	0x00ff


	//----- nvinfo : EIATTR_MERCURY_ISA_VERSION
	.align		4
        /*0040*/ 	.byte	0x03, 0x5f
        /*0042*/ 	.short	0x0101


	//----- nvinfo : EIATTR_VRC_CTA_INIT_COUNT
	.align		4
        /*0044*/ 	.byte	0x02, 0x4a
	.zero		1
	.zero		1


	//----- nvinfo : EIATTR_EXIT_INSTR_OFFSETS
	.align		4
        /*0048*/ 	.byte	0x04, 0x1c
        /*004a*/ 	.short	(.L_15 - .L_14)


	//   ....[0]....
.L_14:
        /*004c*/ 	.word	0x00000040


	//   ....[1]....
        /*0050*/ 	.word	0x00000680


	//   ....[2]....
        /*0054*/ 	.word	0x000009d0


	//   ....[3]....
        /*0058*/ 	.word	0x00000c30


	//   ....[4]....
        /*005c*/ 	.word	0x00000df0


	//----- nvinfo : EIATTR_CBANK_PARAM_SIZE
	.align		4
.L_15:
        /*0060*/ 	.byte	0x03, 0x19
        /*0062*/ 	.short	0x0018


	//----- nvinfo : EIATTR_PARAM_CBANK
	.align		4
        /*0064*/ 	.byte	0x04, 0x0a
        /*0066*/ 	.short	(.L_17 - .L_16)
	.align		4
.L_16:
        /*0068*/ 	.word	index@(.nv.constant0._Z3addmPfS_)
        /*006c*/ 	.short	0x0380
        /*006e*/ 	.short	0x0018


	//----- nvinfo : EIATTR_SW_WAR
	.align		4
.L_17:
        /*0070*/ 	.byte	0x04, 0x36
        /*0072*/ 	.short	(.L_19 - .L_18)
.L_18:
        /*0074*/ 	.word	0x00000008
.L_19:


//--------------------- .nv.callgraph             --------------------------
	.section	.nv.callgraph,"",@"SHT_CUDA_CALLGRAPH"
	.align	4
	.sectionentsize	8
	.align		4
        /*0000*/ 	.word	0x00000000
	.align		4
        /*0004*/ 	.word	0xffffffff
	.align		4
        /*0008*/ 	.word	0x00000000
	.align		4
        /*000c*/ 	.word	0xfffffffe
	.align		4
        /*0010*/ 	.word	0x00000000
	.align		4
        /*0014*/ 	.word	0xfffffffd
	.align		4
        /*0018*/ 	.word	0x00000000
	.align		4
        /*001c*/ 	.word	0xfffffffc


//--------------------- .text._Z3addmPfS_         --------------------------
	.section	.text._Z3addmPfS_,"ax",@progbits
	.align	128
        .global         _Z3addmPfS_
        .type           _Z3addmPfS_,@function
        .size           _Z3addmPfS_,(.L_x_6 - _Z3addmPfS_)
        .other          _Z3addmPfS_,@"STO_CUDA_ENTRY STV_DEFAULT"
_Z3addmPfS_:
.text._Z3addmPfS_:
[----:B------:R-:W-:Y:S01]  /*0000*/  LDC R1, c[0x0][0x37c] ;  /* 0x0000df00ff017b82 */ /* 0x000fe20000000800 */
[----:B------:R-:W0:Y:S02]  /*0010*/  LDCU.64 UR10, c[0x0][0x380] ;  /* 0x00007000ff0a77ac */ /* 0x000e240008000a00 */
[----:B0-----:R-:W-:-:S04]  /*0020*/  ISETP.NE.U32.AND P0, PT, RZ, UR10, PT ;  /* 0x0000000aff007c0c */ /* 0x001fc8000bf05070 */
[----:B------:R-:W-:-:S13]  /*0030*/  ISETP.NE.AND.EX P0, PT, RZ, UR11, PT, P0 ;  /* 0x0000000bff007c0c */ /* 0x000fda000bf05300 */
[----:B------:R-:W-:Y:S05]  /*0040*/  @!P0 EXIT ;  /* 0x000000000000894d */ /* 0x000fea0003800000 */
[----:B------:R-:W-:Y:S02]  /*0050*/  UISETP.GE.U32.AND UP0, UPT, UR10, 0x10, UPT ;  /* 0x000000100a00788c */ /* 0x000fe4000bf06070 */
[----:B------:R-:W-:Y:S02]  /*0060*/  ULOP3.LUT UR12, UR10, 0xf, URZ, 0xc0, !UPT ;  /* 0x0000000f0a0c7892 */ /* 0x000fe4000f8ec0ff */
[----:B------:R-:W-:Y:S01]  /*0070*/  UISETP.GE.U32.AND.EX UP0, UPT, UR11, URZ, UPT, UP0 ;  /* 0x000000ff0b00728c */ /* 0x000fe2000bf06100 */
[----:B------:R-:W-:Y:S01]  /*0080*/  UMOV UR5, URZ ;  /* 0x000000ff00057c82 */ /* 0x000fe20008000000 */
[----:B------:R-:W-:Y:S02]  /*0090*/  UMOV UR6, URZ ;  /* 0x000000ff00067c82 */ /* 0x000fe40008000000 */
[----:B------:R-:W-:Y:S01]  /*00a0*/  ISETP.NE.U32.AND P0, PT, RZ, UR12, PT ;  /* 0x0000000cff007c0c */ /* 0x000fe2000bf05070 */
[----:B------:R-:W0:Y:S03]  /*00b0*/  LDCU.64 UR16, c[0x0][0x358] ;  /* 0x00006b00ff1077ac */ /* 0x000e260008000a00 */
[----:B------:R-:W-:Y:S01]  /*00c0*/  ISETP.NE.AND.EX P0, PT, RZ, RZ, PT, P0 ;  /* 0x000000ffff00720c */ /* 0x000fe20003f05300 */
[----:B------:R-:W-:-:S12]  /*00d0*/  BRA.U !UP0, `(.L_x_0) ;  /* 0x0000000508687547 */ /* 0x000fd8000b800000 */
[----:B------:R-:W1:Y:S01]  /*00e0*/  LDCU.64 UR8, c[0x0][0x388] ;  /* 0x00007100ff0877ac */ /* 0x000e620008000a00 */
[----:B------:R-:W2:Y:S01]  /*00f0*/  LDCU.64 UR4, c[0x0][0x390] ;  /* 0x00007200ff0477ac */ /* 0x000ea20008000a00 */
[----:B------:R-:W3:Y:S01]  /*0100*/  LDCU UR6, c[0x0][0x384] ;  /* 0x00007080ff0677ac */ /* 0x000ee20008000800 */
[----:B-1----:R-:W-:Y:S02]  /*0110*/  UIADD3 UR8, UP0, UPT, UR8, 0x20, URZ ;  /* 0x0000002008087890 */ /* 0x002fe4000ff1e0ff */
[----:B--2---:R-:W-:Y:S02]  /*0120*/  UIADD3 UR4, UP1, UPT, UR4, 0x20, URZ ;  /* 0x0000002004047890 */ /* 0x004fe4000ff3e0ff */
[----:B------:R-:W-:Y:S02]  /*0130*/  UIADD3.X UR9, UPT, UPT, URZ, UR9, URZ, UP0, !UPT ;  /* 0x00000009ff097290 */ /* 0x000fe400087fe4ff */
[----:B------:R-:W-:Y:S01]  /*0140*/  MOV R6, UR8 ;  /* 0x0000000800067c02 */ /* 0x000fe20008000f00 */
[----:B------:R-:W-:-:S02]  /*0150*/  UIADD3.X UR7, UPT, UPT, URZ, UR5, URZ, UP1, !UPT ;  /* 0x00000005ff077290 */ /* 0x000fc40008ffe4ff */
[----:B------:R-:W-:Y:S01]  /*0160*/  ULOP3.LUT UR5, UR10, 0xfffffff0, URZ, 0xc0, !UPT ;  /* 0xfffffff00a057892 */ /* 0x000fe2000f8ec0ff */
[----:B------:R-:W-:Y:S02]  /*0170*/  MOV R0, UR4 ;  /* 0x0000000400007c02 */ /* 0x000fe40008000f00 */
[----:B------:R-:W-:Y:S02]  /*0180*/  MOV R5, UR9 ;  /* 0x0000000900057c02 */ /* 0x000fe40008000f00 */
[----:B------:R-:W-:Y:S01]  /*0190*/  MOV R7, UR7 ;  /* 0x0000000700077c02 */ /* 0x000fe20008000f00 */
[----:B---3--:R-:W-:Y:S01]  /*01a0*/  UMOV UR7, UR6 ;  /* 0x0000000600077c82 */ /* 0x008fe20008000000 */
[----:B------:R-:W-:-:S05]  /*01b0*/  UMOV UR4, UR5 ;  /* 0x0000000500047c82 */ /* 0x000fca0008000000 */
.L_x_1:
[----:B------:R-:W-:Y:S02]  /*01c0*/  MOV R4, R6 ;  /* 0x0000000600047202 */ /* 0x000fe40000000f00 */
[----:B-1----:R-:W-:Y:S02]  /*01d0*/  MOV R2, R0 ;  /* 0x0000000000027202 */ /* 0x002fe40000000f00 */
[----:B------:R-:W-:Y:S01]  /*01e0*/  MOV R3, R7 ;  /* 0x0000000700037202 */ /* 0x000fe20000000f00 */
[----:B0-----:R-:W2:Y:S04]  /*01f0*/  LDG.E R0, desc[UR16][R4.64+-0x20] ;  /* 0xffffe01004007981 */ /* 0x001ea8000c1e1900 */
[----:B------:R-:W2:Y:S04]  /*0200*/  LDG.E R7, desc[UR16][R2.64+-0x20] ;  /* 0xffffe01002077981 */ /* 0x000ea8000c1e1900 */
[----:B------:R-:W3:Y:S04]  /*0210*/  LDG.E R9, desc[UR16][R2.64+-0x1c] ;  /* 0xffffe41002097981 */ /* 0x000ee8000c1e1900 */
[----:B------:R-:W4:Y:S04]  /*0220*/  LDG.E R11, desc[UR16][R2.64+-0x18] ;  /* 0xffffe810020b7981 */ /* 0x000f28000c1e1900 */
[----:B------:R-:W5:Y:S01]  /*0230*/  LDG.E R13, desc[UR16][R2.64+-0x14] ;  /* 0xffffec10020d7981 */ /* 0x000f62000c1e1900 */
[----:B--2---:R-:W-:-:S05]  /*0240*/  FADD R7, R0, R7 ;  /* 0x0000000700077221 */ /* 0x004fca0000000000 */
[----:B------:R0:W-:Y:S04]  /*0250*/  STG.E desc[UR16][R2.64+-0x20], R7 ;  /* 0xffffe00702007986 */ /* 0x0001e8000c101910 */
[----:B------:R-:W3:Y:S04]  /*0260*/  LDG.E R0, desc[UR16][R4.64+-0x1c] ;  /* 0xffffe41004007981 */ /* 0x000ee8000c1e1900 */
[----:B0-----:R-:W2:Y:S01]  /*0270*/  LDG.E R7, desc[UR16][R2.64+-0x10] ;  /* 0xfffff01002077981 */ /* 0x001ea2000c1e1900 */
[----:B---3--:R-:W-:-:S05]  /*0280*/  FADD R9, R0, R9 ;  /* 0x0000000900097221 */ /* 0x008fca0000000000 */
[----:B------:R0:W-:Y:S04]  /*0290*/  STG.E desc[UR16][R2.64+-0x1c], R9 ;  /* 0xffffe40902007986 */ /* 0x0001e8000c101910 */
[----:B------:R-:W4:Y:S04]  /*02a0*/  LDG.E R0, desc[UR16][R4.64+-0x18] ;  /* 0xffffe81004007981 */ /* 0x000f28000c1e1900 */
[----:B0-----:R-:W3:Y:S01]  /*02b0*/  LDG.E R9, desc[UR16][R2.64+-0xc] ;  /* 0xfffff41002097981 */ /* 0x001ee2000c1e1900 */
[----:B----4-:R-:W-:-:S05]  /*02c0*/  FADD R11, R0, R11 ;  /* 0x0000000b000b7221 */ /* 0x010fca0000000000 */
[----:B------:R0:W-:Y:S04]  /*02d0*/  STG.E desc[UR16][R2.64+-0x18], R11 ;  /* 0xffffe80b02007986 */ /* 0x0001e8000c101910 */
[----:B------:R-:W5:Y:S04]  /*02e0*/  LDG.E R0, desc[UR16][R4.64+-0x14] ;  /* 0xffffec1004007981 */ /* 0x000f68000c1e1900 */
[----:B0-----:R-:W4:Y:S01]  /*02f0*/  LDG.E R11, desc[UR16][R2.64+-0x8] ;  /* 0xfffff810020b7981 */ /* 0x001f22000c1e1900 */
[----:B-----5:R-:W-:-:S05]  /*0300*/  FADD R13, R0, R13 ;  /* 0x0000000d000d7221 */ /* 0x020fca0000000000 */
[----:B------:R0:W-:Y:S04]  /*0310*/  STG.E desc[UR16][R2.64+-0x14], R13 ;  /* 0xffffec0d02007986 */ /* 0x0001e8000c101910 */
[----:B------:R-:W2:Y:S04]  /*0320*/  LDG.E R0, desc[UR16][R4.64+-0x10] ;  /* 0xfffff01004007981 */ /* 0x000ea8000c1e1900 */
[----:B0-----:R-:W5:Y:S01]  /*0330*/  LDG.E R13, desc[UR16][R2.64+-0x4] ;  /* 0xfffffc10020d7981 */ /* 0x001f62000c1e1900 */
        /* <DEDUP_REMOVED lines=34> */
[----:B------:R-:W3:Y:S02]  /*0560*/  LDG.E R0, desc[UR16][R4.64+0x14] ;  /* 0x0000141004007981 */ /* 0x000ee4000c1e1900 */
[----:B---3--:R-:W-:-:S05]  /*0570*/  FADD R9, R0, R9 ;  /* 0x0000000900097221 */ /* 0x008fca0000000000 */
[----:B------:R1:W-:Y:S04]  /*0580*/  STG.E desc[UR16][R2.64+0x14], R9 ;  /* 0x0000140902007986 */ /* 0x0003e8000c101910 */
[----:B------:R-:W4:Y:S02]  /*0590*/  LDG.E R0, desc[UR16][R4.64+0x18] ;  /* 0x0000181004007981 */ /* 0x000f24000c1e1900 */
[----:B----4-:R-:W-:-:S05]  /*05a0*/  FADD R11, R0, R11 ;  /* 0x0000000b000b7221 */ /* 0x010fca0000000000 */
[----:B------:R1:W-:Y:S04]  /*05b0*/  STG.E desc[UR16][R2.64+0x18], R11 ;  /* 0x0000180b02007986 */ /* 0x0003e8000c101910 */
[----:B------:R2:W5:Y:S01]  /*05c0*/  LDG.E R0, desc[UR16][R4.64+0x1c] ;  /* 0x00001c1004007981 */ /* 0x000562000c1e1900 */
[----:B------:R-:W-:-:S04]  /*05d0*/  UIADD3 UR4, UP0, UPT, UR4, -0x10, URZ ;  /* 0xfffffff004047890 */ /* 0x000fc8000ff1e0ff */
[----:B------:R-:W-:Y:S02]  /*05e0*/  UIADD3.X UR7, UPT, UPT, UR7, -0x1, URZ, UP0, !UPT ;  /* 0xffffffff07077890 */ /* 0x000fe400087fe4ff */
[----:B------:R-:W-:-:S04]  /*05f0*/  UISETP.NE.U32.AND UP0, UPT, UR4, URZ, UPT ;  /* 0x000000ff0400728c */ /* 0x000fc8000bf05070 */
[----:B------:R-:W-:Y:S01]  /*0600*/  UISETP.NE.AND.EX UP0, UPT, UR7, URZ, UPT, UP0 ;  /* 0x000000ff0700728c */ /* 0x000fe2000bf05300 */
[----:B------:R-:W-:-:S05]  /*0610*/  IADD3 R6, P1, PT, R4, 0x40, RZ ;  /* 0x0000004004067810 */ /* 0x000fca0007f3e0ff */
[----:B--2---:R-:W-:Y:S02]  /*0620*/  IMAD.X R5, RZ, RZ, R5, P1 ;  /* 0x000000ffff057224 */ /* 0x004fe400008e0605 */
[----:B-----5:R-:W-:-:S05]  /*0630*/  FADD R13, R0, R13 ;  /* 0x0000000d000d7221 */ /* 0x020fca0000000000 */
[----:B------:R1:W-:Y:S01]  /*0640*/  STG.E desc[UR16][R2.64+0x1c], R13 ;  /* 0x00001c0d02007986 */ /* 0x0003e2000c101910 */
[----:B------:R-:W-:-:S04]  /*0650*/  IADD3 R0, P2, PT, R2, 0x40, RZ ;  /* 0x0000004002007810 */ /* 0x000fc80007f5e0ff */
[----:B0-----:R-:W-:Y:S01]  /*0660*/  IADD3.X R7, PT, PT, RZ, R3, RZ, P2, !PT ;  /* 0x00000003ff077210 */ /* 0x001fe200017fe4ff */
[----:B------:R-:W-:Y:S08]  /*0670*/  BRA.U UP0, `(.L_x_1) ;  /* 0xfffffff900d07547 */ /* 0x000ff0000b83ffff */
.L_x_0:
[----:B0-----:R-:W-:Y:S05]  /*0680*/  @!P0 EXIT ;  /* 0x000000000000894d */ /* 0x001fea0003800000 */
[----:B------:R-:W-:Y:S02]  /*0690*/  UISETP.GE.U32.AND UP0, UPT, UR12, 0x8, UPT ;  /* 0x000000080c00788c */ /* 0x000fe4000bf06070 */
[----:B------:R-:W-:Y:S02]  /*06a0*/  ULOP3.LUT UR11, UR10, 0x7, URZ, 0xc0, !UPT ;  /* 0x000000070a0b7892 */ /* 0x000fe4000f8ec0ff */
[----:B------:R-:W-:-:S04]  /*06b0*/  UISETP.GE.U32.AND.EX UP0, UPT, URZ, URZ, UPT, UP0 ;  /* 0x000000ffff00728c */ /* 0x000fc8000bf06100 */
[----:B------:R-:W-:-:S04]  /*06c0*/  ISETP.NE.U32.AND P0, PT, RZ, UR11, PT ;  /* 0x0000000bff007c0c */ /* 0x000fc8000bf05070 */
[----:B------:R-:W-:Y:S01]  /*06d0*/  ISETP.NE.AND.EX P0, PT, RZ, RZ, PT, P0 ;  /* 0x000000ffff00720c */ /* 0x000fe20003f05300 */
[----:B------:R-:W-:-:S12]  /*06e0*/  BRA.U !UP0, `(.L_x_2) ;  /* 0x0000000108b87547 */ /* 0x000fd8000b800000 */
[----:B------:R-:W0:Y:S01]  /*06f0*/  LDCU.64 UR12, c[0x0][0x388] ;  /* 0x00007100ff0c77ac */ /* 0x000e220008000a00 */
[----:B------:R-:W2:Y:S01]  /*0700*/  LDCU.64 UR14, c[0x0][0x390] ;  /* 0x00007200ff0e77ac */ /* 0x000ea20008000a00 */
[----:B------:R-:W-:Y:S02]  /*0710*/  USHF.L.U32 UR4, UR5, 0x2, URZ ;  /* 0x0000000205047899 */ /* 0x000fe400080006ff */
[----:B------:R-:W-:Y:S02]  /*0720*/  USHF.L.U64.HI UR7, UR5, 0x2, UR6 ;  /* 0x0000000205077899 */ /* 0x000fe40008010206 */
[----:B0-----:R-:W-:Y:S02]  /*0730*/  UIADD3 UR8, UP0, UPT, UR4, UR12, URZ ;  /* 0x0000000c04087290 */ /* 0x001fe4000ff1e0ff */
[----:B--2---:R-:W-:Y:S02]  /*0740*/  UIADD3 UR9, UP1, UPT, UR4, UR14, URZ ;  /* 0x0000000e04097290 */ /* 0x004fe4000ff3e0ff */
[----:B------:R-:W-:-:S02]  /*0750*/  UIADD3.X UR4, UPT, UPT, UR7, UR13, URZ, UP0, !UPT ;  /* 0x0000000d07047290 */ /* 0x000fc400087fe4ff */
[----:B------:R-:W-:Y:S01]  /*0760*/  MOV R4, UR8 ;  /* 0x0000000800047c02 */ /* 0x000fe20008000f00 */
[----:B------:R-:W-:Y:S01]  /*0770*/  UIADD3.X UR7, UPT, UPT, UR7, UR15, URZ, UP1, !UPT ;  /* 0x0000000f07077290 */ /* 0x000fe20008ffe4ff */
[----:B-1----:R-:W-:Y:S02]  /*0780*/  MOV R2, UR9 ;  /* 0x0000000900027c02 */ /* 0x002fe40008000f00 */
[----:B------:R-:W-:-:S03]  /*0790*/  MOV R5, UR4 ;  /* 0x0000000400057c02 */ /* 0x000fc60008000f00 */
[----:B------:R-:W-:Y:S02]  /*07a0*/  IMAD.U32 R3, RZ, RZ, UR7 ;  /* 0x00000007ff037e24 */ /* 0x000fe4000f8e00ff */
[----:B------:R-:W2:Y:S04]  /*07b0*/  LDG.E R0, desc[UR16][R4.64] ;  /* 0x0000001004007981 */ /* 0x000ea8000c1e1900 */
        /* <DEDUP_REMOVED lines=28> */
[----:B------:R-:W5:Y:S01]  /*0980*/  LDG.E R0, desc[UR16][R4.64+0x1c] ;  /* 0x00001c1004007981 */ /* 0x000f62000c1e1900 */
[----:B------:R-:W-:-:S04]  /*0990*/  UIADD3 UR5, UP0, UPT, UR5, 0x8, URZ ;  /* 0x0000000805057890 */ /* 0x000fc8000ff1e0ff */
[----:B------:R-:W-:Y:S01]  /*09a0*/  UIADD3.X UR6, UPT, UPT, URZ, UR6, URZ, UP0, !UPT ;  /* 0x00000006ff067290 */ /* 0x000fe200087fe4ff */
[----:B-----5:R-:W-:-:S05]  /*09b0*/  FADD R13, R0, R13 ;  /* 0x0000000d000d7221 */ /* 0x020fca0000000000 */
[----:B------:R0:W-:Y:S06]  /*09c0*/  STG.E desc[UR16][R2.64+0x1c], R13 ;  /* 0x00001c0d02007986 */ /* 0x0001ec000c101910 */
.L_x_2:
[----:B------:R-:W-:Y:S05]  /*09d0*/  @!P0 EXIT ;  /* 0x000000000000894d */ /* 0x000fea0003800000 */
[----:B------:R-:W-:Y:S02]  /*09e0*/  UISETP.GE.U32.AND UP0, UPT, UR11, 0x4, UPT ;  /* 0x000000040b00788c */ /* 0x000fe4000bf06070 */
[----:B------:R-:W-:Y:S02]  /*09f0*/  ULOP3.LUT UR9, UR10, 0x3, URZ, 0xc0, !UPT ;  /* 0x000000030a097892 */ /* 0x000fe4000f8ec0ff */
[----:B------:R-:W-:Y:S01]  /*0a00*/  UISETP.GE.U32.AND.EX UP0, UPT, URZ, URZ, UPT, UP0 ;  /* 0x000000ffff00728c */ /* 0x000fe2000bf06100 */
[----:B------:R-:W-:-:S03]  /*0a10*/  UMOV UR4, URZ ;  /* 0x000000ff00047c82 */ /* 0x000fc60008000000 */
[----:B------:R-:W-:-:S04]  /*0a20*/  ISETP.NE.U32.AND P0, PT, RZ, UR9, PT ;  /* 0x00000009ff007c0c */ /* 0x000fc8000bf05070 */
[----:B------:R-:W-:Y:S01]  /*0a30*/  ISETP.NE.AND.EX P0, PT, RZ, UR4, PT, P0 ;  /* 0x00000004ff007c0c */ /* 0x000fe2000bf05300 */
[----:B------:R-:W-:-:S12]  /*0a40*/  BRA.U !UP0, `(.L_x_3) ;  /* 0x0000000108787547 */ /* 0x000fd8000b800000 */
[----:B------:R-:W2:Y:S01]  /*0a50*/  LDCU.64 UR10, c[0x0][0x388] ;  /* 0x00007100ff0a77ac */ /* 0x000ea20008000a00 */
[----:B------:R-:W3:Y:S01]  /*0a60*/  LDCU.64 UR12, c[0x0][0x390] ;  /* 0x00007200ff0c77ac */ /* 0x000ee20008000a00 */
[----:B------:R-:W-:Y:S02]  /*0a70*/  USHF.L.U32 UR8, UR5, 0x2, URZ ;  /* 0x0000000205087899 */ /* 0x000fe400080006ff */
[----:B------:R-:W-:Y:S02]  /*0a80*/  USHF.L.U64.HI UR7, UR5, 0x2, UR6 ;  /* 0x0000000205077899 */ /* 0x000fe40008010206 */
[----:B--2---:R-:W-:Y:S02]  /*0a90*/  UIADD3 UR10, UP0, UPT, UR8, UR10, URZ ;  /* 0x0000000a080a7290 */ /* 0x004fe4000ff1e0ff */
[----:B---3--:R-:W-:Y:S02]  /*0aa0*/  UIADD3 UR12, UP1, UPT, UR8, UR12, URZ ;  /* 0x0000000c080c7290 */ /* 0x008fe4000ff3e0ff */
[----:B------:R-:W-:-:S02]  /*0ab0*/  UIADD3.X UR11, UPT, UPT, UR7, UR11, URZ, UP0, !UPT ;  /* 0x0000000b070b7290 */ /* 0x000fc400087fe4ff */
[----:B01----:R-:W-:Y:S01]  /*0ac0*/  MOV R2, UR10 ;  /* 0x0000000a00027c02 */ /* 0x003fe20008000f00 */
[----:B------:R-:W-:Y:S01]  /*0ad0*/  UIADD3.X UR13, UPT, UPT, UR7, UR13, URZ, UP1, !UPT ;  /* 0x0000000d070d7290 */ /* 0x000fe20008ffe4ff */
[----:B------:R-:W-:Y:S02]  /*0ae0*/  MOV R4, UR12 ;  /* 0x0000000c00047c02 */ /* 0x000fe40008000f00 */
[----:B------:R-:W-:-:S03]  /*0af0*/  MOV R3, UR11 ;  /* 0x0000000b00037c02 */ /* 0x000fc60008000f00 */
[----:B------:R-:W-:Y:S02]  /*0b00*/  MOV R5, UR13 ;  /* 0x0000000d00057c02 */ /* 0x000fe40008000f00 */
[----:B------:R-:W2:Y:S04]  /*0b10*/  LDG.E R0, desc[UR16][R2.64] ;  /* 0x0000001002007981 */ /* 0x000ea8000c1e1900 */
[----:B------:R-:W2:Y:S04]  /*0b20*/  LDG.E R7, desc[UR16][R4.64] ;  /* 0x0000001004077981 */ /* 0x000ea8000c1e1900 */
[----:B------:R-:W3:Y:S04]  /*0b30*/  LDG.E R9, desc[UR16][R4.64+0x4] ;  /* 0x0000041004097981 */ /* 0x000ee8000c1e1900 */
[----:B------:R-:W4:Y:S04]  /*0b40*/  LDG.E R11, desc[UR16][R4.64+0x8] ;  /* 0x00000810040b7981 */ /* 0x000f28000c1e1900 */
[----:B------:R-:W5:Y:S01]  /*0b50*/  LDG.E R13, desc[UR16][R4.64+0xc] ;  /* 0x00000c10040d7981 */ /* 0x000f62000c1e1900 */
        /* <DEDUP_REMOVED lines=13> */
.L_x_3:
[----:B------:R-:W-:Y:S05]  /*0c30*/  @!P0 EXIT ;  /* 0x000000000000894d */ /* 0x000fea0003800000 */
[----:B------:R-:W3:Y:S01]  /*0c40*/  LDCU.64 UR10, c[0x0][0x390] ;  /* 0x00007200ff0a77ac */ /* 0x000ee20008000a00 */
[----:B------:R-:W4:Y:S01]  /*0c50*/  LDCU.64 UR12, c[0x0][0x388] ;  /* 0x00007100ff0c77ac */ /* 0x000f220008000a00 */
[----:B------:R-:W-:Y:S02]  /*0c60*/  USHF.L.U32 UR8, UR5, 0x2, URZ ;  /* 0x0000000205087899 */ /* 0x000fe400080006ff */
[----:B------:R-:W-:Y:S02]  /*0c70*/  USHF.L.U64.HI UR6, UR5, 0x2, UR6 ;  /* 0x0000000205067899 */ /* 0x000fe40008010206 */
[----:B---3--:R-:W-:Y:S02]  /*0c80*/  UIADD3 UR7, UP0, UPT, UR8, UR10, URZ ;  /* 0x0000000a08077290 */ /* 0x008fe4000ff1e0ff */
[----:B----4-:R-:W-:Y:S02]  /*0c90*/  UIADD3 UR5, UP1, UPT, UR8, UR12, URZ ;  /* 0x0000000c08057290 */ /* 0x010fe4000ff3e0ff */
[----:B------:R-:W-:-:S02]  /*0ca0*/  UIADD3.X UR8, UPT, UPT, UR6, UR11, URZ, UP0, !UPT ;  /* 0x0000000b06087290 */ /* 0x000fc400087fe4ff */
[----:B------:R-:W-:Y:S01]  /*0cb0*/  MOV R0, UR7 ;  /* 0x0000000700007c02 */ /* 0x000fe20008000f00 */
[----:B------:R-:W-:-:S03]  /*0cc0*/  UIADD3.X UR6, UPT, UPT, UR6, UR13, URZ, UP1, !UPT ;  /* 0x0000000d06067290 */ /* 0x000fc60008ffe4ff */
[----:B012---:R-:W-:-:S09]  /*0cd0*/  IMAD.U32 R9, RZ, RZ, UR8 ;  /* 0x00000008ff097e24 */ /* 0x007fd2000f8e00ff */
.L_x_4:
[----:B------:R-:W-:Y:S02]  /*0ce0*/  MOV R4, UR5 ;  /* 0x0000000500047c02 */ /* 0x000fe40008000f00 */
[----:B------:R-:W-:Y:S02]  /*0cf0*/  MOV R5, UR6 ;  /* 0x0000000600057c02 */ /* 0x000fe40008000f00 */
[----:B0-----:R-:W-:Y:S02]  /*0d00*/  MOV R2, R0 ;  /* 0x0000000000027202 */ /* 0x001fe40000000f00 */
[----:B------:R-:W-:Y:S01]  /*0d10*/  MOV R3, R9 ;  /* 0x0000000900037202 */ /* 0x000fe20000000f00 */
[----:B------:R-:W2:Y:S04]  /*0d20*/  LDG.E R4, desc[UR16][R4.64] ;  /* 0x0000001004047981 */ /* 0x000ea8000c1e1900 */
[----:B------:R-:W2:Y:S01]  /*0d30*/  LDG.E R7, desc[UR16][R2.64] ;  /* 0x0000001002077981 */ /* 0x000ea2000c1e1900 */
[----:B------:R-:W-:-:S04]  /*0d40*/  UIADD3 UR9, UP0, UPT, UR9, -0x1, URZ ;  /* 0xffffffff09097890 */ /* 0x000fc8000ff1e0ff */
[----:B------:R-:W-:Y:S02]  /*0d50*/  UIADD3.X UR4, UPT, UPT, UR4, -0x1, URZ, UP0, !UPT ;  /* 0xffffffff04047890 */ /* 0x000fe400087fe4ff */
[----:B------:R-:W-:-:S04]  /*0d60*/  UISETP.NE.U32.AND UP0, UPT, UR9, URZ, UPT ;  /* 0x000000ff0900728c */ /* 0x000fc8000bf05070 */
[----:B------:R-:W-:Y:S01]  /*0d70*/  UISETP.NE.AND.EX UP0, UPT, UR4, URZ, UPT, UP0 ;  /* 0x000000ff0400728c */ /* 0x000fe2000bf05300 */
[----:B------:R-:W-:Y:S01]  /*0d80*/  IADD3 R0, P0, PT, R2, 0x4, RZ ;  /* 0x0000000402007810 */ /* 0x000fe20007f1e0ff */
[----:B------:R-:W-:-:S03]  /*0d90*/  UIADD3 UR5, UP1, UPT, UR5, 0x4, URZ ;  /* 0x0000000405057890 */ /* 0x000fc6000ff3e0ff */
[----:B------:R-:W-:Y:S01]  /*0da0*/  IADD3.X R9, PT, PT, RZ, R3, RZ, P0, !PT ;  /* 0x00000003ff097210 */ /* 0x000fe200007fe4ff */
[----:B------:R-:W-:Y:S01]  /*0db0*/  UIADD3.X UR6, UPT, UPT, URZ, UR6, URZ, UP1, !UPT ;  /* 0x00000006ff067290 */ /* 0x000fe20008ffe4ff */
[----:B--2---:R-:W-:-:S05]  /*0dc0*/  FADD R7, R4, R7 ;  /* 0x0000000704077221 */ /* 0x004fca0000000000 */
[----:B------:R0:W-:Y:S01]  /*0dd0*/  STG.E desc[UR16][R2.64], R7 ;  /* 0x0000000702007986 */ /* 0x0001e2000c101910 */
[----:B------:R-:W-:Y:S05]  /*0de0*/  BRA.U UP0, `(.L_x_4) ;  /* 0xfffffffd00bc7547 */ /* 0x000fea000b83ffff */
[----:B------:R-:W-:Y:S05]  /*0df0*/  EXIT ;  /* 0x000000000000794d */ /* 0x000fea0003800000 */
.L_x_5:
[----:B------:R-:W-:-:S00]  /*0e00*/  BRA `(.L_x_5) ;  /* 0xfffffffc00fc7947 */ /* 0x000fc0000383ffff */
[----:B------:R-:W-:-:S00]  /*0e10*/  NOP ;  /* 0x0000000000007918 */ /* 0x000fc00000000000 */
        /* <DEDUP_REMOVED lines=14> */
.L_x_6:


//--------------------- .nv.shared.reserved.0     --------------------------
	.section	.nv.shared.reserved.0,"aw",@nobits
	.weak		__nv_reservedSMEM_offset_0_alias
	.size		__nv_reservedSMEM_offset_0_alias, 0, 64
	.other		__nv_reservedSMEM_offset_0_alias,@"STO_CUDA_RESERVED_SHARED STV_DEFAULT"
__nv_reservedSMEM_offset_0_alias:
	.zero		0
	.zero		64


//--------------------- .nv.constant0._Z3addmPfS_ --------------------------
	.section	.nv.constant0._Z3addmPfS_,"a",@progbits
	.sectionflags	@""
	.align	4
.nv.constant0._Z3addmPfS_:
	.zero		920


//--------------------- SYMBOLS --------------------------

	.type		.nv.reservedSmem.offset0,@object
	.size		.nv.reservedSmem.offset0,0x4
